//
// Generated by NVIDIA NVVM Compiler
//
// Compiler Build ID: CL-36424714
// Cuda compilation tools, release 13.0, V13.0.88
// Based on NVVM 20.0.0
//

.version 9.0
.target sm_100
.address_size 64

	// .globl	_Z3mulPfS_S_

.visible .entry _Z3mulPfS_S_(
	.param .u64 .ptr .align 1 _Z3mulPfS_S__param_0,
	.param .u64 .ptr .align 1 _Z3mulPfS_S__param_1,
	.param .u64 .ptr .align 1 _Z3mulPfS_S__param_2
)
{
	.reg .b32 	%f<5>;
	.reg .b64 	%rd<7>;

	ld.param.u64 	%rd1, [_Z3mulPfS_S__param_0];
	ld.param.u64 	%rd2, [_Z3mulPfS_S__param_1];
	ld.param.u64 	%rd3, [_Z3mulPfS_S__param_2];
	cvta.to.global.u64 	%rd4, %rd3;
	cvta.to.global.u64 	%rd5, %rd2;
	cvta.to.global.u64 	%rd6, %rd1;
	ld.global.f32 	%f1, [%rd6];
	ld.global.f32 	%f2, [%rd5];
	ld.global.f32 	%f3, [%rd4];
	fma.rn.f32 	%f4, %f1, %f2, %f3;
	st.global.f32 	[%rd4], %f4;
	ret;

}


// ===== COMPILED SASS (sm_100) =====

	.target	sm_100

	.elftype	@"ET_EXEC"


//--------------------- .note.nv.tkinfo           --------------------------
	.section	.note.nv.tkinfo,"",@"SHT_NOTE"
	.sectionflags	@"SHF_NOTE_NV_TKINFO"
	.tkinfo
        /*0018*/ 	.word	0x00000002
        /*0030*/ 	.string	""
        /*0030*/ 	.string	"ptxas"
        /*0030*/ 	.string	"Cuda compilation tools, release 13.0, V13.0.88"
        /*0030*/ 	.string	"Build cuda_13.0.r13.0/compiler.36424714_0"
        /*0030*/ 	.string	"-arch sm_100 -m 64 "



//--------------------- .note.nv.cuinfo           --------------------------
	.section	.note.nv.cuinfo,"",@"SHT_NOTE"
	.sectionflags	@"SHF_NOTE_NV_CUINFO"
        /*0018*/ 	.short	0x0002
        /*001a*/ 	.short	0x0064
        /*001c*/ 	.short	0x0082
	.zero		2


//--------------------- .nv.info                  --------------------------
	.section	.nv.info,"",@"SHT_CUDA_INFO"
	.align	4


	//----- nvinfo : EIATTR_REGCOUNT
	.align		4
        /*0000*/ 	.byte	0x04, 0x2f
        /*0002*/ 	.short	(.L_1 - .L_0)
	.align		4
.L_0:
        /*0004*/ 	.word	index@(_Z3mulPfS_S_)
        /*0008*/ 	.word	0x0000000c


	//----- nvinfo : EIATTR_FRAME_SIZE
	.align		4
.L_1:
        /*000c*/ 	.byte	0x04, 0x11
        /*000e*/ 	.short	(.L_3 - .L_2)
	.align		4
.L_2:
        /*0010*/ 	.word	index@(_Z3mulPfS_S_)
        /*0014*/ 	.word	0x00000000


	//----- nvinfo : EIATTR_MIN_STACK_SIZE
	.align		4
.L_3:
        /*0018*/ 	.byte	0x04, 0x12
        /*001a*/ 	.short	(.L_5 - .L_4)
	.align		4
.L_4:
        /*001c*/ 	.word	index@(_Z3mulPfS_S_)
        /*0020*/ 	.word	0x00000000
.L_5:


//--------------------- .nv.compat                --------------------------
	.section	.nv.compat,"",@"SHT_CUDA_COMPAT_INFO"
	.align	4
        /*0000*/ 	.byte	0x02, 0x09, 0x00, 0x00, 0x02, 0x02, 0x01, 0x00, 0x02, 0x05, 0x05, 0x00, 0x03, 0x07, 0x01, 0x01
        /*0010*/ 	.byte	0x02, 0x03, 0x00, 0x00, 0x02, 0x06, 0x01, 0x00, 0x04, 0x0b, 0x08, 0x00, 0x09, 0x00, 0x00, 0x00
        /*0020*/ 	.byte	0x00, 0x00, 0x00, 0x00


//--------------------- .nv.info._Z3mulPfS_S_     --------------------------
	.section	.nv.info._Z3mulPfS_S_,"",@"SHT_CUDA_INFO"
	.sectionflags	@""
	.align	4


	//----- nvinfo : EIATTR_CUDA_API_VERSION
	.align		4
        /*0000*/ 	.byte	0x04, 0x37
        /*0002*/ 	.short	(.L_7 - .L_6)
.L_6:
        /*0004*/ 	.word	0x00000082


	//----- nvinfo : EIATTR_KPARAM_INFO
	.align		4
.L_7:
        /*0008*/ 	.byte	0x04, 0x17
        /*000a*/ 	.short	(.L_9 - .L_8)
.L_8:
        /*000c*/ 	.word	0x00000000
        /*0010*/ 	.short	0x0002
        /*0012*/ 	.short	0x0010
        /*0014*/ 	.byte	0x00, 0xf5, 0x21, 0x00


	//----- nvinfo : EIATTR_KPARAM_INFO
	.align		4
.L_9:
        /*0018*/ 	.byte	0x04, 0x17
        /*001a*/ 	.short	(.L_11 - .L_10)
.L_10:
        /*001c*/ 	.word	0x00000000
        /*0020*/ 	.short	0x0001
        /*0022*/ 	.short	0x0008
        /*0024*/ 	.byte	0x00, 0xf5, 0x21, 0x00


	//----- nvinfo : EIATTR_KPARAM_INFO
	.align		4
.L_11:
        /*0028*/ 	.byte	0x04, 0x17
        /*002a*/ 	.short	(.L_13 - .L_12)
.L_12:
        /*002c*/ 	.word	0x00000000
        /*0030*/ 	.short	0x0000
        /*0032*/ 	.short	0x0000
        /*0034*/ 	.byte	0x00, 0xf5, 0x21, 0x00


	//----- nvinfo : EIATTR_SPARSE_MMA_MASK
	.align		4
.L_13:
        /*0038*/ 	.byte	0x03, 0x50
        /*003a*/ 	.short	0x0000


	//----- nvinfo : EIATTR_MAXREG_COUNT
	.align		4
        /*003c*/ 	.byte	0x03, 0x1b
        /*003e*/ 	.short	0x00ff


	//----- nvinfo : EIATTR_MERCURY_ISA_VERSION
	.align		4
        /*0040*/ 	.byte	0x03, 0x5f
        /*0042*/ 	.short	0x0101


	//----- nvinfo : EIATTR_VRC_CTA_INIT_COUNT
	.align		4
        /*0044*/ 	.byte	0x02, 0x4a
	.zero		1
	.zero		1


	//----- nvinfo : EIATTR_EXIT_INSTR_OFFSETS
	.align		4
        /*0048*/ 	.byte	0x04, 0x1c
        /*004a*/ 	.short	(.L_15 - .L_14)


	//   ....[0]....
.L_14:
        /*004c*/ 	.word	0x000000a0


	//----- nvinfo : EIATTR_CBANK_PARAM_SIZE
	.align		4
.L_15:
        /*0050*/ 	.byte	0x03, 0x19
        /*0052*/ 	.short	0x0018


	//----- nvinfo : EIATTR_PARAM_CBANK
	.align		4
        /*0054*/ 	.byte	0x04, 0x0a
        /*0056*/ 	.short	(.L_17 - .L_16)
	.align		4
.L_16:
        /*0058*/ 	.word	index@(.nv.constant0._Z3mulPfS_S_)
        /*005c*/ 	.short	0x0380
        /*005e*/ 	.short	0x0018


	//----- nvinfo : EIATTR_SW_WAR
	.align		4
.L_17:
        /*0060*/ 	.byte	0x04, 0x36
        /*0062*/ 	.short	(.L_19 - .L_18)
.L_18:
        /*0064*/ 	.word	0x00000008
.L_19:


//--------------------- .nv.callgraph             --------------------------
	.section	.nv.callgraph,"",@"SHT_CUDA_CALLGRAPH"
	.align	4
	.sectionentsize	8
	.align		4
        /*0000*/ 	.word	0x00000000
	.align		4
        /*0004*/ 	.word	0xffffffff
	.align		4
        /*0008*/ 	.word	0x00000000
	.align		4
        /*000c*/ 	.word	0xfffffffe
	.align		4
        /*0010*/ 	.word	0x00000000
	.align		4
        /*0014*/ 	.word	0xfffffffd
	.align		4
        /*0018*/ 	.word	0x00000000
	.align		4
        /*001c*/ 	.word	0xfffffffc


//--------------------- .text._Z3mulPfS_S_        --------------------------
	.section	.text._Z3mulPfS_S_,"ax",@progbits
	.align	128
        .global         _Z3mulPfS_S_
        .type           _Z3mulPfS_S_,@function
        .size           _Z3mulPfS_S_,(.L_x_1 - _Z3mulPfS_S_)
        .other          _Z3mulPfS_S_,@"STO_CUDA_ENTRY STV_DEFAULT"
_Z3mulPfS_S_:
.text._Z3mulPfS_S_:
[----:B------:R-:W-:Y:S08]  /*0000*/  LDC R1, c[0x0][0x37c] ;  /* 0x0000df00ff017b82 */ /* 0x000ff00000000800 */
[----:B------:R-:W0:Y:S01]  /*0010*/  LDC.64 R2, c[0x0][0x380] ;  /* 0x0000e000ff027b82 */ /* 0x000e220000000a00 */
[----:B------:R-:W0:Y:S07]  /*0020*/  LDCU.64 UR4, c[0x0][0x358] ;  /* 0x00006b00ff0477ac */ /* 0x000e2e0008000a00 */
[----:B------:R-:W1:Y:S08]  /*0030*/  LDC.64 R4, c[0x0][0x388] ;  /* 0x0000e200ff047b82 */ /* 0x000e700000000a00 */
[----:B------:R-:W2:Y:S01]  /*0040*/  LDC.64 R6, c[0x0][0x390] ;  /* 0x0000e400ff067b82 */ /* 0x000ea20000000a00 */
[----:B0-----:R-:W3:Y:S04]  /*0050*/  LDG.E R2, desc[UR4][R2.64] ;  /* 0x0000000402027981 */ /* 0x001ee8000c1e1900 */
[----:B-1----:R-:W3:Y:S04]  /*0060*/  LDG.E R5, desc[UR4][R4.64] ;  /* 0x0000000404057981 */ /* 0x002ee8000c1e1900 */
[----:B--2---:R-:W3:Y:S02]  /*0070*/  LDG.E R9, desc[UR4][R6.64] ;  /* 0x0000000406097981 */ /* 0x004ee4000c1e1900 */
[----:B---3--:R-:W-:-:S05]  /*0080*/  FFMA R9, R2, R5, R9 ;  /* 0x0000000502097223 */ /* 0x008fca0000000009 */
[----:B------:R-:W-:Y:S01]  /*0090*/  STG.E desc[UR4][R6.64], R9 ;  /* 0x0000000906007986 */ /* 0x000fe2000c101904 */
[----:B------:R-:W-:Y:S05]  /*00a0*/  EXIT ;  /* 0x000000000000794d */ /* 0x000fea0003800000 */
.L_x_0:
[----:B------:R-:W-:-:S00]  /*00b0*/  BRA `(.L_x_0) ;  /* 0xfffffffc00fc7947 */ /* 0x000fc0000383ffff */
[----:B------:R-:W-:-:S00]  /*00c0*/  NOP ;  /* 0x0000000000007918 */ /* 0x000fc00000000000 */
        /* <DEDUP_REMOVED lines=11> */
.L_x_1:


//--------------------- .nv.shared.reserved.0     --------------------------
	.section	.nv.shared.reserved.0,"aw",@nobits
	.weak		__nv_reservedSMEM_offset_0_alias
	.size		__nv_reservedSMEM_offset_0_alias, 0, 64
	.other		__nv_reservedSMEM_offset_0_alias,@"STO_CUDA_RESERVED_SHARED STV_DEFAULT"
__nv_reservedSMEM_offset_0_alias:
	.zero		0
	.zero		64


//--------------------- .nv.constant0._Z3mulPfS_S_ --------------------------
	.section	.nv.constant0._Z3mulPfS_S_,"a",@progbits
	.sectionflags	@""
	.align	4
.nv.constant0._Z3mulPfS_S_:
	.zero		920


//--------------------- SYMBOLS --------------------------

	.type		.nv.reservedSmem.offset0,@object
	.size		.nv.reservedSmem.offset0,0x4
